//
// Generated by NVIDIA NVVM Compiler
//
// Compiler Build ID: CL-36424714
// Cuda compilation tools, release 13.0, V13.0.88
// Based on NVVM 20.0.0
//

.version 9.0
.target sm_100
.address_size 64

	// .globl	_Z16compute_e_kernelPdi
// _ZZ12block_reducedE6shared has been demoted

.visible .entry _Z16compute_e_kernelPdi(
	.param .u64 .ptr .align 1 _Z16compute_e_kernelPdi_param_0,
	.param .u32 _Z16compute_e_kernelPdi_param_1
)
{
	.reg .pred 	%p<32>;
	.reg .b32 	%r<74>;
	.reg .b64 	%rd<8>;
	.reg .b64 	%fd<57>;
	// demoted variable
	.shared .align 8 .b8 _ZZ12block_reducedE6shared[2048];
	ld.param.u64 	%rd5, [_Z16compute_e_kernelPdi_param_0];
	ld.param.u32 	%r16, [_Z16compute_e_kernelPdi_param_1];
	cvta.to.global.u64 	%rd1, %rd5;
	mov.u32 	%r1, %tid.x;
	bar.sync 	0;
	mov.u32 	%r17, %ctaid.x;
	mov.u32 	%r2, %ntid.x;
	mad.lo.s32 	%r3, %r17, %r2, %r1;
	setp.ge.s32 	%p1, %r3, %r16;
	mov.f64 	%fd55, 0d0000000000000000;
	@%p1 bra 	$L__BB0_10;
	setp.lt.s32 	%p2, %r3, 1;
	mov.f64 	%fd54, 0d3FF0000000000000;
	@%p2 bra 	$L__BB0_9;
	and.b32  	%r4, %r3, 3;
	setp.lt.u32 	%p3, %r3, 4;
	mov.f64 	%fd54, 0d3FF0000000000000;
	mov.b32 	%r73, 1;
	@%p3 bra 	$L__BB0_6;
	and.b32  	%r5, %r3, 2147483644;
	mov.f64 	%fd54, 0d3FF0000000000000;
	mov.b32 	%r70, 0;
$L__BB0_4:
	add.s32 	%r20, %r70, 1;
	cvt.rn.f64.u32 	%fd19, %r20;
	mul.f64 	%fd20, %fd54, %fd19;
	add.s32 	%r21, %r70, 2;
	cvt.rn.f64.u32 	%fd21, %r21;
	mul.f64 	%fd22, %fd20, %fd21;
	add.s32 	%r22, %r70, 3;
	cvt.rn.f64.u32 	%fd23, %r22;
	mul.f64 	%fd24, %fd22, %fd23;
	add.s32 	%r70, %r70, 4;
	cvt.rn.f64.u32 	%fd25, %r70;
	mul.f64 	%fd54, %fd24, %fd25;
	setp.ne.s32 	%p4, %r70, %r5;
	@%p4 bra 	$L__BB0_4;
	add.s32 	%r73, %r70, 1;
$L__BB0_6:
	setp.eq.s32 	%p5, %r4, 0;
	@%p5 bra 	$L__BB0_9;
	neg.s32 	%r72, %r4;
$L__BB0_8:
	.pragma "nounroll";
	cvt.rn.f64.u32 	%fd26, %r73;
	mul.f64 	%fd54, %fd54, %fd26;
	add.s32 	%r73, %r73, 1;
	add.s32 	%r72, %r72, 1;
	setp.ne.s32 	%p6, %r72, 0;
	@%p6 bra 	$L__BB0_8;
$L__BB0_9:
	rcp.rn.f64 	%fd55, %fd54;
$L__BB0_10:
	and.b32  	%r15, %r1, 31;
	// begin inline asm
	mov.b64 {%r23,%r24}, %fd55;
	// end inline asm
	shfl.sync.down.b32	%r26|%p7, %r24, 16, 31, -1;
	shfl.sync.down.b32	%r25|%p8, %r23, 16, 31, -1;
	// begin inline asm
	mov.b64 %fd28, {%r25,%r26};
	// end inline asm
	add.f64 	%fd29, %fd55, %fd28;
	// begin inline asm
	mov.b64 {%r27,%r28}, %fd29;
	// end inline asm
	shfl.sync.down.b32	%r30|%p9, %r28, 8, 31, -1;
	shfl.sync.down.b32	%r29|%p10, %r27, 8, 31, -1;
	// begin inline asm
	mov.b64 %fd30, {%r29,%r30};
	// end inline asm
	add.f64 	%fd31, %fd29, %fd30;
	// begin inline asm
	mov.b64 {%r31,%r32}, %fd31;
	// end inline asm
	shfl.sync.down.b32	%r34|%p11, %r32, 4, 31, -1;
	shfl.sync.down.b32	%r33|%p12, %r31, 4, 31, -1;
	// begin inline asm
	mov.b64 %fd32, {%r33,%r34};
	// end inline asm
	add.f64 	%fd33, %fd31, %fd32;
	// begin inline asm
	mov.b64 {%r35,%r36}, %fd33;
	// end inline asm
	shfl.sync.down.b32	%r38|%p13, %r36, 2, 31, -1;
	shfl.sync.down.b32	%r37|%p14, %r35, 2, 31, -1;
	// begin inline asm
	mov.b64 %fd34, {%r37,%r38};
	// end inline asm
	add.f64 	%fd35, %fd33, %fd34;
	// begin inline asm
	mov.b64 {%r39,%r40}, %fd35;
	// end inline asm
	shfl.sync.down.b32	%r42|%p15, %r40, 1, 31, -1;
	shfl.sync.down.b32	%r41|%p16, %r39, 1, 31, -1;
	// begin inline asm
	mov.b64 %fd36, {%r41,%r42};
	// end inline asm
	add.f64 	%fd10, %fd35, %fd36;
	setp.ne.s32 	%p17, %r15, 0;
	@%p17 bra 	$L__BB0_12;
	shr.u32 	%r43, %r1, 2;
	mov.u32 	%r44, _ZZ12block_reducedE6shared;
	add.s32 	%r45, %r44, %r43;
	st.shared.f64 	[%r45], %fd10;
$L__BB0_12:
	bar.sync 	0;
	shr.u32 	%r46, %r2, 5;
	setp.ge.u32 	%p18, %r1, %r46;
	mov.f64 	%fd56, 0d0000000000000000;
	@%p18 bra 	$L__BB0_14;
	shl.b32 	%r47, %r15, 3;
	mov.u32 	%r48, _ZZ12block_reducedE6shared;
	add.s32 	%r49, %r48, %r47;
	ld.shared.f64 	%fd56, [%r49];
$L__BB0_14:
	setp.gt.u32 	%p19, %r1, 31;
	@%p19 bra 	$L__BB0_18;
	setp.ne.s32 	%p20, %r1, 0;
	// begin inline asm
	mov.b64 {%r50,%r51}, %fd56;
	// end inline asm
	shfl.sync.down.b32	%r53|%p21, %r51, 16, 31, -1;
	shfl.sync.down.b32	%r52|%p22, %r50, 16, 31, -1;
	// begin inline asm
	mov.b64 %fd39, {%r52,%r53};
	// end inline asm
	add.f64 	%fd40, %fd56, %fd39;
	// begin inline asm
	mov.b64 {%r54,%r55}, %fd40;
	// end inline asm
	shfl.sync.down.b32	%r57|%p23, %r55, 8, 31, -1;
	shfl.sync.down.b32	%r56|%p24, %r54, 8, 31, -1;
	// begin inline asm
	mov.b64 %fd41, {%r56,%r57};
	// end inline asm
	add.f64 	%fd42, %fd40, %fd41;
	// begin inline asm
	mov.b64 {%r58,%r59}, %fd42;
	// end inline asm
	shfl.sync.down.b32	%r61|%p25, %r59, 4, 31, -1;
	shfl.sync.down.b32	%r60|%p26, %r58, 4, 31, -1;
	// begin inline asm
	mov.b64 %fd43, {%r60,%r61};
	// end inline asm
	add.f64 	%fd44, %fd42, %fd43;
	// begin inline asm
	mov.b64 {%r62,%r63}, %fd44;
	// end inline asm
	shfl.sync.down.b32	%r65|%p27, %r63, 2, 31, -1;
	shfl.sync.down.b32	%r64|%p28, %r62, 2, 31, -1;
	// begin inline asm
	mov.b64 %fd45, {%r64,%r65};
	// end inline asm
	add.f64 	%fd46, %fd44, %fd45;
	// begin inline asm
	mov.b64 {%r66,%r67}, %fd46;
	// end inline asm
	shfl.sync.down.b32	%r69|%p29, %r67, 1, 31, -1;
	shfl.sync.down.b32	%r68|%p30, %r66, 1, 31, -1;
	// begin inline asm
	mov.b64 %fd47, {%r68,%r69};
	// end inline asm
	add.f64 	%fd13, %fd46, %fd47;
	@%p20 bra 	$L__BB0_18;
	ld.global.u64 	%rd7, [%rd1];
$L__BB0_17:
	mov.b64 	%fd48, %rd7;
	add.f64 	%fd49, %fd13, %fd48;
	mov.b64 	%rd6, %fd49;
	atom.relaxed.global.cas.b64 	%rd4, [%rd1], %rd7, %rd6;
	setp.ne.s64 	%p31, %rd7, %rd4;
	mov.u64 	%rd7, %rd4;
	@%p31 bra 	$L__BB0_17;
$L__BB0_18:
	ret;

}


// ===== COMPILED SASS (sm_100) =====

	.target	sm_100

	.elftype	@"ET_EXEC"


//--------------------- .note.nv.tkinfo           --------------------------
	.section	.note.nv.tkinfo,"",@"SHT_NOTE"
	.sectionflags	@"SHF_NOTE_NV_TKINFO"
	.tkinfo
        /*0018*/ 	.word	0x00000002
        /*0030*/ 	.string	""
        /*0030*/ 	.string	"ptxas"
        /*0030*/ 	.string	"Cuda compilation tools, release 13.0, V13.0.88"
        /*0030*/ 	.string	"Build cuda_13.0.r13.0/compiler.36424714_0"
        /*0030*/ 	.string	"-arch sm_100 -m 64 "



//--------------------- .note.nv.cuinfo           --------------------------
	.section	.note.nv.cuinfo,"",@"SHT_NOTE"
	.sectionflags	@"SHF_NOTE_NV_CUINFO"
        /*0018*/ 	.short	0x0002
        /*001a*/ 	.short	0x0064
        /*001c*/ 	.short	0x0082
	.zero		2


//--------------------- .nv.info                  --------------------------
	.section	.nv.info,"",@"SHT_CUDA_INFO"
	.align	4


	//----- nvinfo : EIATTR_REGCOUNT
	.align		4
        /*0000*/ 	.byte	0x04, 0x2f
        /*0002*/ 	.short	(.L_1 - .L_0)
	.align		4
.L_0:
        /*0004*/ 	.word	index@(_Z16compute_e_kernelPdi)
        /*0008*/ 	.word	0x00000015


	//----- nvinfo : EIATTR_FRAME_SIZE
	.align		4
.L_1:
        /*000c*/ 	.byte	0x04, 0x11
        /*000e*/ 	.short	(.L_3 - .L_2)
	.align		4
.L_2:
        /*0010*/ 	.word	index@($__internal_0_$__cuda_sm20_dblrcp_rn_slowpath_v3)
        /*0014*/ 	.word	0x00000000


	//----- nvinfo : EIATTR_FRAME_SIZE
	.align		4
.L_3:
        /*0018*/ 	.byte	0x04, 0x11
        /*001a*/ 	.short	(.L_5 - .L_4)
	.align		4
.L_4:
        /*001c*/ 	.word	index@(_Z16compute_e_kernelPdi)
        /*0020*/ 	.word	0x00000000


	//----- nvinfo : EIATTR_MIN_STACK_SIZE
	.align		4
.L_5:
        /*0024*/ 	.byte	0x04, 0x12
        /*0026*/ 	.short	(.L_7 - .L_6)
	.align		4
.L_6:
        /*0028*/ 	.word	index@(_Z16compute_e_kernelPdi)
        /*002c*/ 	.word	0x00000000
.L_7:


//--------------------- .nv.compat                --------------------------
	.section	.nv.compat,"",@"SHT_CUDA_COMPAT_INFO"
	.align	4
        /*0000*/ 	.byte	0x02, 0x09, 0x00, 0x00, 0x02, 0x02, 0x01, 0x00, 0x02, 0x05, 0x05, 0x00, 0x03, 0x07, 0x01, 0x01
        /*0010*/ 	.byte	0x02, 0x03, 0x00, 0x00, 0x02, 0x06, 0x01, 0x00, 0x04, 0x0b, 0x08, 0x00, 0x01, 0x00, 0x00, 0x00
        /*0020*/ 	.byte	0x00, 0x00, 0x00, 0x00


//--------------------- .nv.info._Z16compute_e_kernelPdi --------------------------
	.section	.nv.info._Z16compute_e_kernelPdi,"",@"SHT_CUDA_INFO"
	.sectionflags	@""
	.align	4


	//----- nvinfo : EIATTR_CUDA_API_VERSION
	.align		4
        /*0000*/ 	.byte	0x04, 0x37
        /*0002*/ 	.short	(.L_9 - .L_8)
.L_8:
        /*0004*/ 	.word	0x00000082


	//----- nvinfo : EIATTR_KPARAM_INFO
	.align		4
.L_9:
        /*0008*/ 	.byte	0x04, 0x17
        /*000a*/ 	.short	(.L_11 - .L_10)
.L_10:
        /*000c*/ 	.word	0x00000000
        /*0010*/ 	.short	0x0001
        /*0012*/ 	.short	0x0008
        /*0014*/ 	.byte	0x00, 0xf0, 0x11, 0x00


	//----- nvinfo : EIATTR_KPARAM_INFO
	.align		4
.L_11:
        /*0018*/ 	.byte	0x04, 0x17
        /*001a*/ 	.short	(.L_13 - .L_12)
.L_12:
        /*001c*/ 	.word	0x00000000
        /*0020*/ 	.short	0x0000
        /*0022*/ 	.short	0x0000
        /*0024*/ 	.byte	0x00, 0xf5, 0x21, 0x00


	//----- nvinfo : EIATTR_SPARSE_MMA_MASK
	.align		4
.L_13:
        /*0028*/ 	.byte	0x03, 0x50
        /*002a*/ 	.short	0x0000


	//----- nvinfo : EIATTR_MAXREG_COUNT
	.align		4
        /*002c*/ 	.byte	0x03, 0x1b
        /*002e*/ 	.short	0x00ff


	//----- nvinfo : EIATTR_NUM_BARRIERS
	.align		4
        /*0030*/ 	.byte	0x02, 0x4c
        /*0032*/ 	.byte	0x01
	.zero		1


	//----- nvinfo : EIATTR_MERCURY_ISA_VERSION
	.align		4
        /*0034*/ 	.byte	0x03, 0x5f
        /*0036*/ 	.short	0x0101


	//----- nvinfo : EIATTR_COOP_GROUP_MASK_REGIDS
	.align		4
        /*0038*/ 	.byte	0x04, 0x29
        /*003a*/ 	.short	(.L_15 - .L_14)


	//   ....[0]....
.L_14:
        /*003c*/ 	.word	0xffffffff


	//   ....[1]....
        /*0040*/ 	.word	0xffffffff


	//   ....[2]....
        /*0044*/ 	.word	0xffffffff


	//   ....[3]....
        /*0048*/ 	.word	0xffffffff


	//   ....[4]....
        /*004c*/ 	.word	0xffffffff


	//   ....[5]....
        /*0050*/ 	.word	0xffffffff


	//   ....[6]....
        /*0054*/ 	.word	0xffffffff


	//   ....[7]....
        /*0058*/ 	.word	0xffffffff


	//   ....[8]....
        /*005c*/ 	.word	0xffffffff


	//   ....[9]....
        /*0060*/ 	.word	0xffffffff


	//   ....[10]....
        /*0064*/ 	.word	0xffffffff


	//   ....[11]....
        /*0068*/ 	.word	0xffffffff


	//   ....[12]....
        /*006c*/ 	.word	0xffffffff


	//   ....[13]....
        /*0070*/ 	.word	0xffffffff


	//   ....[14]....
        /*0074*/ 	.word	0xffffffff


	//   ....[15]....
        /*0078*/ 	.word	0xffffffff


	//   ....[16]....
        /*007c*/ 	.word	0xffffffff


	//   ....[17]....
        /*0080*/ 	.word	0xffffffff


	//   ....[18]....
        /*0084*/ 	.word	0xffffffff


	//   ....[19]....
        /*0088*/ 	.word	0xffffffff


	//----- nvinfo : EIATTR_COOP_GROUP_INSTR_OFFSETS
	.align		4
.L_15:
        /*008c*/ 	.byte	0x04, 0x28
        /*008e*/ 	.short	(.L_17 - .L_16)


	//   ....[0]....
.L_16:
        /*0090*/ 	.word	0x00000aa0


	//   ....[1]....
        /*0094*/ 	.word	0x00000ad0


	//   ....[2]....
        /*0098*/ 	.word	0x00000b20


	//   ....[3]....
        /*009c*/ 	.word	0x00000b30


	//   ....[4]....
        /*00a0*/ 	.word	0x00000b70


	//   ....[5]....
        /*00a4*/ 	.word	0x00000b80


	//   ....[6]....
        /*00a8*/ 	.word	0x00000bd0


	//   ....[7]....
        /*00ac*/ 	.word	0x00000bf0


	//   ....[8]....
        /*00b0*/ 	.word	0x00000c10


	//   ....[9]....
        /*00b4*/ 	.word	0x00000c20


	//   ....[10]....
        /*00b8*/ 	.word	0x00000ca0


	//   ....[11]....
        /*00bc*/ 	.word	0x00000cc0


	//   ....[12]....
        /*00c0*/ 	.word	0x00000ce0


	//   ....[13]....
        /*00c4*/ 	.word	0x00000cf0


	//   ....[14]....
        /*00c8*/ 	.word	0x00000d10


	//   ....[15]....
        /*00cc*/ 	.word	0x00000d20


	//   ....[16]....
        /*00d0*/ 	.word	0x00000d40


	//   ....[17]....
        /*00d4*/ 	.word	0x00000d50


	//   ....[18]....
        /*00d8*/ 	.word	0x00000d70


	//   ....[19]....
        /*00dc*/ 	.word	0x00000d80


	//----- nvinfo : EIATTR_VRC_CTA_INIT_COUNT
	.align		4
.L_17:
        /*00e0*/ 	.byte	0x02, 0x4a
	.zero		1
	.zero		1


	//----- nvinfo : EIATTR_EXIT_INSTR_OFFSETS
	.align		4
        /*00e4*/ 	.byte	0x04, 0x1c
        /*00e6*/ 	.short	(.L_19 - .L_18)


	//   ....[0]....
.L_18:
        /*00e8*/ 	.word	0x00000c90


	//   ....[1]....
        /*00ec*/ 	.word	0x00000d90


	//   ....[2]....
        /*00f0*/ 	.word	0x00000e60


	//----- nvinfo : EIATTR_CRS_STACK_SIZE
	.align		4
.L_19:
        /*00f4*/ 	.byte	0x04, 0x1e
        /*00f6*/ 	.short	(.L_21 - .L_20)
.L_20:
        /*00f8*/ 	.word	0x00000000


	//----- nvinfo : EIATTR_CBANK_PARAM_SIZE
	.align		4
.L_21:
        /*00fc*/ 	.byte	0x03, 0x19
        /*00fe*/ 	.short	0x000c


	//----- nvinfo : EIATTR_PARAM_CBANK
	.align		4
        /*0100*/ 	.byte	0x04, 0x0a
        /*0102*/ 	.short	(.L_23 - .L_22)
	.align		4
.L_22:
        /*0104*/ 	.word	index@(.nv.constant0._Z16compute_e_kernelPdi)
        /*0108*/ 	.short	0x0380
        /*010a*/ 	.short	0x000c


	//----- nvinfo : EIATTR_SW_WAR
	.align		4
.L_23:
        /*010c*/ 	.byte	0x04, 0x36
        /*010e*/ 	.short	(.L_25 - .L_24)
.L_24:
        /*0110*/ 	.word	0x00000008
.L_25:


//--------------------- .nv.callgraph             --------------------------
	.section	.nv.callgraph,"",@"SHT_CUDA_CALLGRAPH"
	.align	4
	.sectionentsize	8
	.align		4
        /*0000*/ 	.word	0x00000000
	.align		4
        /*0004*/ 	.word	0xffffffff
	.align		4
        /*0008*/ 	.word	0x00000000
	.align		4
        /*000c*/ 	.word	0xfffffffe
	.align		4
        /*0010*/ 	.word	0x00000000
	.align		4
        /*0014*/ 	.word	0xfffffffd
	.align		4
        /*0018*/ 	.word	0x00000000
	.align		4
        /*001c*/ 	.word	0xfffffffc


//--------------------- .text._Z16compute_e_kernelPdi --------------------------
	.section	.text._Z16compute_e_kernelPdi,"ax",@progbits
	.align	128
        .global         _Z16compute_e_kernelPdi
        .type           _Z16compute_e_kernelPdi,@function
        .size           _Z16compute_e_kernelPdi,(.L_x_24 - _Z16compute_e_kernelPdi)
        .other          _Z16compute_e_kernelPdi,@"STO_CUDA_ENTRY STV_DEFAULT"
_Z16compute_e_kernelPdi:
.text._Z16compute_e_kernelPdi:
[----:B------:R-:W-:Y:S01]  /*0000*/  LDC R1, c[0x0][0x37c] ;  /* 0x0000df00ff017b82 */ /* 0x000fe20000000800 */
[----:B------:R-:W0:Y:S07]  /*0010*/  S2R R0, SR_TID.X ;  /* 0x0000000000007919 */ /* 0x000e2e0000002100 */
[----:B------:R-:W0:Y:S01]  /*0020*/  S2UR UR4, SR_CTAID.X ;  /* 0x00000000000479c3 */ /* 0x000e220000002500 */
[----:B------:R-:W1:Y:S01]  /*0030*/  LDCU UR5, c[0x0][0x388] ;  /* 0x00007100ff0577ac */ /* 0x000e620008000800 */
[----:B------:R-:W-:Y:S01]  /*0040*/  BSSY.RECONVERGENT B4, `(.L_x_0) ;  /* 0x00000a4000047945 */ /* 0x000fe20003800200 */
[----:B------:R-:W-:-:S05]  /*0050*/  CS2R R4, SRZ ;  /* 0x0000000000047805 */ /* 0x000fca000001ff00 */
[----:B------:R-:W0:Y:S02]  /*0060*/  LDC R3, c[0x0][0x360] ;  /* 0x0000d800ff037b82 */ /* 0x000e240000000800 */
[----:B0-----:R-:W-:-:S06]  /*0070*/  IMAD R6, R3, UR4, R0 ;  /* 0x0000000403067c24 */ /* 0x001fcc000f8e0200 */
[----:B------:R-:W-:Y:S01]  /*0080*/  BAR.SYNC.DEFER_BLOCKING 0x0 ;  /* 0x0000000000007b1d */ /* 0x000fe20000010000 */
[----:B-1----:R-:W-:-:S13]  /*0090*/  ISETP.GE.AND P0, PT, R6, UR5, PT ;  /* 0x0000000506007c0c */ /* 0x002fda000bf06270 */
[----:B------:R-:W-:Y:S05]  /*00a0*/  @P0 BRA `(.L_x_1) ;  /* 0x0000000800740947 */ /* 0x000fea0003800000 */
[----:B------:R-:W-:Y:S01]  /*00b0*/  ISETP.GE.AND P0, PT, R6, 0x1, PT ;  /* 0x000000010600780c */ /* 0x000fe20003f06270 */
[----:B------:R-:W-:Y:S01]  /*00c0*/  BSSY.RECONVERGENT B3, `(.L_x_2) ;  /* 0x000008a000037945 */ /* 0x000fe20003800200 */
[----:B------:R-:W-:Y:S02]  /*00d0*/  IMAD.MOV.U32 R4, RZ, RZ, 0x0 ;  /* 0x00000000ff047424 */ /* 0x000fe400078e00ff */
[----:B------:R-:W-:-:S09]  /*00e0*/  IMAD.MOV.U32 R5, RZ, RZ, 0x3ff00000 ;  /* 0x3ff00000ff057424 */ /* 0x000fd200078e00ff */
[----:B------:R-:W-:Y:S05]  /*00f0*/  @!P0 BRA `(.L_x_3) ;  /* 0x0000000800188947 */ /* 0x000fea0003800000 */
[C---:B------:R-:W-:Y:S01]  /*0100*/  ISETP.GE.U32.AND P0, PT, R6.reuse, 0x4, PT ;  /* 0x000000040600780c */ /* 0x040fe20003f06070 */
[----:B------:R-:W-:Y:S01]  /*0110*/  BSSY.RECONVERGENT B2, `(.L_x_4) ;  /* 0x000007b000027945 */ /* 0x000fe20003800200 */
[----:B------:R-:W-:Y:S01]  /*0120*/  HFMA2 R5, -RZ, RZ, 1.984375, 0 ;  /* 0x3ff00000ff057431 */ /* 0x000fe200000001ff */
[----:B------:R-:W-:Y:S01]  /*0130*/  LOP3.LUT R2, R6, 0x3, RZ, 0xc0, !PT ;  /* 0x0000000306027812 */ /* 0x000fe200078ec0ff */
[----:B------:R-:W-:Y:S02]  /*0140*/  IMAD.MOV.U32 R9, RZ, RZ, 0x1 ;  /* 0x00000001ff097424 */ /* 0x000fe400078e00ff */
[----:B------:R-:W-:-:S07]  /*0150*/  IMAD.MOV.U32 R4, RZ, RZ, 0x0 ;  /* 0x00000000ff047424 */ /* 0x000fce00078e00ff */
[----:B------:R-:W-:Y:S05]  /*0160*/  @!P0 BRA `(.L_x_5) ;  /* 0x0000000400d48947 */ /* 0x000fea0003800000 */
[----:B------:R-:W-:Y:S01]  /*0170*/  LOP3.LUT R6, R6, 0x7ffffffc, RZ, 0xc0, !PT ;  /* 0x7ffffffc06067812 */ /* 0x000fe200078ec0ff */
[----:B------:R-:W-:Y:S04]  /*0180*/  BSSY.RECONVERGENT B1, `(.L_x_6) ;  /* 0x0000072000017945 */ /* 0x000fe80003800200 */
[----:B------:R-:W-:Y:S01]  /*0190*/  BSSY.RELIABLE B0, `(.L_x_7) ;  /* 0x0000062000007945 */ /* 0x000fe20003800100 */
[----:B------:R-:W-:Y:S01]  /*01a0*/  IMAD.MOV.U32 R9, RZ, RZ, RZ ;  /* 0x000000ffff097224 */ /* 0x000fe200078e00ff */
[----:B------:R-:W-:Y:S01]  /*01b0*/  ISETP.GT.AND P0, PT, R6, RZ, PT ;  /* 0x000000ff0600720c */ /* 0x000fe20003f04270 */
[----:B------:R-:W-:Y:S02]  /*01c0*/  IMAD.MOV.U32 R4, RZ, RZ, 0x0 ;  /* 0x00000000ff047424 */ /* 0x000fe400078e00ff */
[----:B------:R-:W-:-:S10]  /*01d0*/  IMAD.MOV.U32 R5, RZ, RZ, 0x3ff00000 ;  /* 0x3ff00000ff057424 */ /* 0x000fd400078e00ff */
[----:B------:R-:W-:Y:S05]  /*01e0*/  @!P0 BRA `(.L_x_8) ;  /* 0x0000000400708947 */ /* 0x000fea0003800000 */
[----:B------:R-:W-:Y:S01]  /*01f0*/  IMAD.IADD R7, R6, 0x1, -R9 ;  /* 0x0000000106077824 */ /* 0x000fe200078e0a09 */
[----:B------:R-:W-:Y:S01]  /*0200*/  BSSY.RECONVERGENT B5, `(.L_x_9) ;  /* 0x0000039000057945 */ /* 0x000fe20003800200 */
[----:B------:R-:W-:-:S03]  /*0210*/  PLOP3.LUT P0, PT, PT, PT, PT, 0x80, 0x8 ;  /* 0x000000000008781c */ /* 0x000fc60003f0f070 */
[----:B------:R-:W-:-:S13]  /*0220*/  ISETP.GT.AND P1, PT, R7, 0xc, PT ;  /* 0x0000000c0700780c */ /* 0x000fda0003f24270 */
[----:B------:R-:W-:Y:S05]  /*0230*/  @!P1 BRA `(.L_x_10) ;  /* 0x0000000000d49947 */ /* 0x000fea0003800000 */
[----:B------:R-:W-:Y:S02]  /*0240*/  PLOP3.LUT P0, PT, PT, PT, PT, 0x8, 0x80 ;  /* 0x000000000080781c */ /* 0x000fe40003f0e170 */
[----:B------:R-:W-:-:S11]  /*0250*/  IADD3 R7, PT, PT, R6, -0xc, RZ ;  /* 0xfffffff406077810 */ /* 0x000fd60007ffe0ff */
.L_x_11:
[C---:B------:R-:W-:Y:S01]  /*0260*/  VIADD R8, R9.reuse, 0x1 ;  /* 0x0000000109087836 */ /* 0x040fe20000000000 */
[C---:B------:R-:W-:Y:S01]  /*0270*/  IADD3 R17, PT, PT, R9.reuse, 0x5, RZ ;  /* 0x0000000509117810 */ /* 0x040fe20007ffe0ff */
[C---:B------:R-:W-:Y:S02]  /*0280*/  VIADD R14, R9.reuse, 0x2 ;  /* 0x00000002090e7836 */ /* 0x040fe40000000000 */
[----:B------:R0:W1:Y:S01]  /*0290*/  I2F.F64.U32 R10, R8 ;  /* 0x00000008000a7312 */ /* 0x0000620000201800 */
[C---:B------:R-:W-:Y:S02]  /*02a0*/  VIADD R15, R9.reuse, 0x3 ;  /* 0x00000003090f7836 */ /* 0x040fe40000000000 */
[C---:B------:R-:W-:Y:S02]  /*02b0*/  VIADD R16, R9.reuse, 0x4 ;  /* 0x0000000409107836 */ /* 0x040fe40000000000 */
[----:B------:R-:W-:-:S03]  /*02c0*/  VIADD R18, R9, 0x10 ;  /* 0x0000001009127836 */ /* 0x000fc60000000000 */
[----:B------:R2:W3:Y:S01]  /*02d0*/  I2F.F64.U32 R12, R14 ;  /* 0x0000000e000c7312 */ /* 0x0004e20000201800 */
[C---:B0-----:R-:W-:Y:S01]  /*02e0*/  VIADD R8, R9.reuse, 0x6 ;  /* 0x0000000609087836 */ /* 0x041fe20000000000 */
[----:B------:R-:W-:Y:S01]  /*02f0*/  ISETP.GE.AND P1, PT, R18, R7, PT ;  /* 0x000000071200720c */ /* 0x000fe20003f26270 */
[----:B-1----:R-:W-:Y:S01]  /*0300*/  DMUL R10, R10, R4 ;  /* 0x000000040a0a7228 */ /* 0x002fe20000000000 */
[----:B--2---:R-:W-:-:S04]  /*0310*/  VIADD R14, R9, 0x7 ;  /* 0x00000007090e7836 */ /* 0x004fc80000000000 */
[----:B------:R0:W1:Y:S03]  /*0320*/  I2F.F64.U32 R4, R15 ;  /* 0x0000000f00047312 */ /* 0x0000660000201800 */
[----:B---3--:R-:W-:-:S05]  /*0330*/  DMUL R10, R10, R12 ;  /* 0x0000000c0a0a7228 */ /* 0x008fca0000000000 */
[----:B------:R2:W3:Y:S01]  /*0340*/  I2F.F64.U32 R12, R16 ;  /* 0x00000010000c7312 */ /* 0x0004e20000201800 */
[C---:B0-----:R-:W-:Y:S02]  /*0350*/  VIADD R15, R9.reuse, 0x8 ;  /* 0x00000008090f7836 */ /* 0x041fe40000000000 */
[----:B-1----:R-:W-:Y:S01]  /*0360*/  DMUL R4, R10, R4 ;  /* 0x000000040a047228 */ /* 0x002fe20000000000 */
[----:B--2---:R-:W-:-:S04]  /*0370*/  VIADD R16, R9, 0x9 ;  /* 0x0000000909107836 */ /* 0x004fc80000000000 */
[----:B------:R0:W1:Y:S03]  /*0380*/  I2F.F64.U32 R10, R17 ;  /* 0x00000011000a7312 */ /* 0x0000660000201800 */
[----:B---3--:R-:W-:-:S05]  /*0390*/  DMUL R4, R4, R12 ;  /* 0x0000000c04047228 */ /* 0x008fca0000000000 */
[----:B------:R2:W3:Y:S01]  /*03a0*/  I2F.F64.U32 R12, R8 ;  /* 0x00000008000c7312 */ /* 0x0004e20000201800 */
[C---:B0-----:R-:W-:Y:S02]  /*03b0*/  IADD3 R17, PT, PT, R9.reuse, 0xa, RZ ;  /* 0x0000000a09117810 */ /* 0x041fe40007ffe0ff */
        /* <DEDUP_REMOVED lines=11> */
[C---:B0-----:R-:W-:Y:S02]  /*0470*/  VIADD R16, R9.reuse, 0xe ;  /* 0x0000000e09107836 */ /* 0x041fe40000000000 */
[----:B-1----:R-:W-:Y:S01]  /*0480*/  DMUL R4, R4, R10 ;  /* 0x0000000a04047228 */ /* 0x002fe20000000000 */
[----:B--2---:R-:W-:-:S04]  /*0490*/  IADD3 R17, PT, PT, R9, 0xf, RZ ;  /* 0x0000000f09117810 */ /* 0x004fc80007ffe0ff */
[----:B------:R-:W0:Y:S03]  /*04a0*/  I2F.F64.U32 R10, R8 ;  /* 0x00000008000a7312 */ /* 0x000e260000201800 */
[----:B---3--:R-:W-:-:S05]  /*04b0*/  DMUL R4, R4, R12 ;  /* 0x0000000c04047228 */ /* 0x008fca0000000000 */
[----:B------:R-:W1:Y:S03]  /*04c0*/  I2F.F64.U32 R12, R14 ;  /* 0x0000000e000c7312 */ /* 0x000e660000201800 */
[----:B0-----:R-:W-:-:S05]  /*04d0*/  DMUL R4, R4, R10 ;  /* 0x0000000a04047228 */ /* 0x001fca0000000000 */
[----:B------:R-:W-:Y:S03]  /*04e0*/  I2F.F64.U32 R8, R18 ;  /* 0x0000001200087312 */ /* 0x000fe60000201800 */
[----:B-1----:R-:W-:-:S05]  /*04f0*/  DMUL R4, R4, R12 ;  /* 0x0000000c04047228 */ /* 0x002fca0000000000 */
[----:B------:R-:W0:Y:S08]  /*0500*/  I2F.F64.U32 R10, R15 ;  /* 0x0000000f000a7312 */ /* 0x000e300000201800 */
[----:B------:R-:W1:Y:S01]  /*0510*/  I2F.F64.U32 R12, R16 ;  /* 0x00000010000c7312 */ /* 0x000e620000201800 */
[----:B0-----:R-:W-:-:S07]  /*0520*/  DMUL R4, R4, R10 ;  /* 0x0000000a04047228 */ /* 0x001fce0000000000 */
[----:B------:R-:W0:Y:S01]  /*0530*/  I2F.F64.U32 R10, R17 ;  /* 0x00000011000a7312 */ /* 0x000e220000201800 */
[----:B-1----:R-:W-:-:S08]  /*0540*/  DMUL R4, R4, R12 ;  /* 0x0000000c04047228 */ /* 0x002fd00000000000 */
[----:B0-----:R-:W-:-:S08]  /*0550*/  DMUL R4, R4, R10 ;  /* 0x0000000a04047228 */ /* 0x001fd00000000000 */
[----:B------:R-:W-:Y:S01]  /*0560*/  DMUL R4, R4, R8 ;  /* 0x0000000804047228 */ /* 0x000fe20000000000 */
[----:B------:R-:W-:Y:S01]  /*0570*/  IMAD.MOV.U32 R9, RZ, RZ, R18 ;  /* 0x000000ffff097224 */ /* 0x000fe200078e0012 */
[----:B------:R-:W-:Y:S09]  /*0580*/  @!P1 BRA `(.L_x_11) ;  /* 0xfffffffc00349947 */ /* 0x000ff2000383ffff */
.L_x_10:
[----:B------:R-:W-:Y:S05]  /*0590*/  BSYNC.RECONVERGENT B5 ;  /* 0x0000000000057941 */ /* 0x000fea0003800200 */
.L_x_9:
[----:B------:R-:W-:Y:S01]  /*05a0*/  IMAD.IADD R7, R6, 0x1, -R9 ;  /* 0x0000000106077824 */ /* 0x000fe200078e0a09 */
[----:B------:R-:W-:Y:S04]  /*05b0*/  BSSY.RECONVERGENT B5, `(.L_x_12) ;  /* 0x000001c000057945 */ /* 0x000fe80003800200 */
[----:B------:R-:W-:-:S13]  /*05c0*/  ISETP.GT.AND P1, PT, R7, 0x4, PT ;  /* 0x000000040700780c */ /* 0x000fda0003f24270 */
[----:B------:R-:W-:Y:S05]  /*05d0*/  @!P1 BRA `(.L_x_13) ;  /* 0x0000000000649947 */ /* 0x000fea0003800000 */
[C---:B------:R-:W-:Y:S01]  /*05e0*/  VIADD R7, R9.reuse, 0x1 ;  /* 0x0000000109077836 */ /* 0x040fe20000000000 */
[C---:B------:R-:W-:Y:S01]  /*05f0*/  IADD3 R8, PT, PT, R9.reuse, 0x2, RZ ;  /* 0x0000000209087810 */ /* 0x040fe20007ffe0ff */
[C---:B------:R-:W-:Y:S01]  /*0600*/  VIADD R14, R9.reuse, 0x3 ;  /* 0x00000003090e7836 */ /* 0x040fe20000000000 */
[----:B------:R-:W-:Y:S01]  /*0610*/  PLOP3.LUT P0, PT, PT, PT, PT, 0x8, 0x80 ;  /* 0x000000000080781c */ /* 0x000fe20003f0e170 */
[----:B------:R0:W1:Y:S01]  /*0620*/  I2F.F64.U32 R10, R7 ;  /* 0x00000007000a7312 */ /* 0x0000620000201800 */
[C---:B------:R-:W-:Y:S02]  /*0630*/  VIADD R15, R9.reuse, 0x4 ;  /* 0x00000004090f7836 */ /* 0x040fe40000000000 */
[----:B------:R-:W-:-:S05]  /*0640*/  VIADD R16, R9, 0x5 ;  /* 0x0000000509107836 */ /* 0x000fca0000000000 */
[----:B------:R2:W3:Y:S01]  /*0650*/  I2F.F64.U32 R12, R8 ;  /* 0x00000008000c7312 */ /* 0x0004e20000201800 */
[C---:B0-----:R-:W-:Y:S01]  /*0660*/  VIADD R7, R9.reuse, 0x6 ;  /* 0x0000000609077836 */ /* 0x041fe20000000000 */
[----:B-1----:R-:W-:Y:S01]  /*0670*/  DMUL R10, R4, R10 ;  /* 0x0000000a040a7228 */ /* 0x002fe20000000000 */
[----:B--2---:R-:W-:-:S05]  /*0680*/  IADD3 R8, PT, PT, R9, 0x7, RZ ;  /* 0x0000000709087810 */ /* 0x004fca0007ffe0ff */
[----:B------:R-:W0:Y:S01]  /*0690*/  I2F.F64.U32 R4, R14 ;  /* 0x0000000e00047312 */ /* 0x000e220000201800 */
[----:B------:R-:W-:Y:S01]  /*06a0*/  VIADD R9, R9, 0x8 ;  /* 0x0000000809097836 */ /* 0x000fe20000000000 */
[----:B---3--:R-:W-:-:S06]  /*06b0*/  DMUL R10, R10, R12 ;  /* 0x0000000c0a0a7228 */ /* 0x008fcc0000000000 */
[----:B------:R-:W1:Y:S02]  /*06c0*/  I2F.F64.U32 R12, R15 ;  /* 0x0000000f000c7312 */ /* 0x000e640000201800 */
[----:B0-----:R-:W-:-:S06]  /*06d0*/  DMUL R4, R10, R4 ;  /* 0x000000040a047228 */ /* 0x001fcc0000000000 */
[----:B------:R-:W0:Y:S02]  /*06e0*/  I2F.F64.U32 R10, R16 ;  /* 0x00000010000a7312 */ /* 0x000e240000201800 */
[----:B-1----:R-:W-:-:S06]  /*06f0*/  DMUL R4, R4, R12 ;  /* 0x0000000c04047228 */ /* 0x002fcc0000000000 */
[----:B------:R-:W1:Y:S02]  /*0700*/  I2F.F64.U32 R12, R7 ;  /* 0x00000007000c7312 */ /* 0x000e640000201800 */
[----:B0-----:R-:W-:-:S06]  /*0710*/  DMUL R4, R4, R10 ;  /* 0x0000000a04047228 */ /* 0x001fcc0000000000 */
[----:B------:R-:W0:Y:S02]  /*0720*/  I2F.F64.U32 R10, R8 ;  /* 0x00000008000a7312 */ /* 0x000e240000201800 */
[----:B-1----:R-:W-:-:S06]  /*0730*/  DMUL R4, R4, R12 ;  /* 0x0000000c04047228 */ /* 0x002fcc0000000000 */
[----:B------:R-:W1:Y:S02]  /*0740*/  I2F.F64.U32 R12, R9 ;  /* 0x00000009000c7312 */ /* 0x000e640000201800 */
[----:B0-----:R-:W-:-:S08]  /*0750*/  DMUL R4, R4, R10 ;  /* 0x0000000a04047228 */ /* 0x001fd00000000000 */
[----:B-1----:R-:W-:-:S11]  /*0760*/  DMUL R4, R4, R12 ;  /* 0x0000000c04047228 */ /* 0x002fd60000000000 */
.L_x_13:
[----:B------:R-:W-:Y:S05]  /*0770*/  BSYNC.RECONVERGENT B5 ;  /* 0x0000000000057941 */ /* 0x000fea0003800200 */
.L_x_12:
[----:B------:R-:W-:-:S13]  /*0780*/  ISETP.NE.OR P0, PT, R9, R6, P0 ;  /* 0x000000060900720c */ /* 0x000fda0000705670 */
[----:B------:R-:W-:Y:S05]  /*0790*/  @!P0 BREAK.RELIABLE B0 ;  /* 0x0000000000008942 */ /* 0x000fea0003800100 */
[----:B------:R-:W-:Y:S05]  /*07a0*/  @!P0 BRA `(.L_x_14) ;  /* 0x00000000003c8947 */ /* 0x000fea0003800000 */
.L_x_8:
[----:B------:R-:W-:Y:S05]  /*07b0*/  BSYNC.RELIABLE B0 ;  /* 0x0000000000007941 */ /* 0x000fea0003800100 */
.L_x_7:
[C---:B------:R-:W-:Y:S01]  /*07c0*/  VIADD R7, R9.reuse, 0x1 ;  /* 0x0000000109077836 */ /* 0x040fe20000000000 */
[C---:B------:R-:W-:Y:S01]  /*07d0*/  IADD3 R14, PT, PT, R9.reuse, 0x3, RZ ;  /* 0x00000003090e7810 */ /* 0x040fe20007ffe0ff */
[C---:B------:R-:W-:Y:S02]  /*07e0*/  VIADD R8, R9.reuse, 0x2 ;  /* 0x0000000209087836 */ /* 0x040fe40000000000 */
[----:B------:R-:W0:Y:S01]  /*07f0*/  I2F.F64.U32 R10, R7 ;  /* 0x00000007000a7312 */ /* 0x000e220000201800 */
[----:B------:R-:W-:-:S05]  /*0800*/  VIADD R9, R9, 0x4 ;  /* 0x0000000409097836 */ /* 0x000fca0000000000 */
[----:B------:R-:W-:Y:S02]  /*0810*/  ISETP.NE.AND P0, PT, R9, R6, PT ;  /* 0x000000060900720c */ /* 0x000fe40003f05270 */
[----:B------:R-:W1:Y:S01]  /*0820*/  I2F.F64.U32 R12, R8 ;  /* 0x00000008000c7312 */ /* 0x000e620000201800 */
[----:B0-----:R-:W-:-:S07]  /*0830*/  DMUL R10, R10, R4 ;  /* 0x000000040a0a7228 */ /* 0x001fce0000000000 */
[----:B------:R-:W0:Y:S01]  /*0840*/  I2F.F64.U32 R4, R14 ;  /* 0x0000000e00047312 */ /* 0x000e220000201800 */
[----:B-1----:R-:W-:-:S07]  /*0850*/  DMUL R10, R10, R12 ;  /* 0x0000000c0a0a7228 */ /* 0x002fce0000000000 */
[----:B------:R-:W1:Y:S01]  /*0860*/  I2F.F64.U32 R12, R9 ;  /* 0x00000009000c7312 */ /* 0x000e620000201800 */
[----:B0-----:R-:W-:-:S08]  /*0870*/  DMUL R4, R10, R4 ;  /* 0x000000040a047228 */ /* 0x001fd00000000000 */
[----:B-1----:R-:W-:Y:S01]  /*0880*/  DMUL R4, R4, R12 ;  /* 0x0000000c04047228 */ /* 0x002fe20000000000 */
[----:B------:R-:W-:Y:S10]  /*0890*/  @P0 BRA `(.L_x_7) ;  /* 0xfffffffc00c80947 */ /* 0x000ff4000383ffff */
.L_x_14:
[----:B------:R-:W-:Y:S05]  /*08a0*/  BSYNC.RECONVERGENT B1 ;  /* 0x0000000000017941 */ /* 0x000fea0003800200 */
.L_x_6:
[----:B------:R-:W-:-:S07]  /*08b0*/  VIADD R9, R9, 0x1 ;  /* 0x0000000109097836 */ /* 0x000fce0000000000 */
.L_x_5:
[----:B------:R-:W-:Y:S05]  /*08c0*/  BSYNC.RECONVERGENT B2 ;  /* 0x0000000000027941 */ /* 0x000fea0003800200 */
.L_x_4:
[----:B------:R-:W-:-:S13]  /*08d0*/  ISETP.NE.AND P0, PT, R2, RZ, PT ;  /* 0x000000ff0200720c */ /* 0x000fda0003f05270 */
[----:B------:R-:W-:Y:S05]  /*08e0*/  @!P0 BRA `(.L_x_3) ;  /* 0x00000000001c8947 */ /* 0x000fea0003800000 */
[----:B------:R-:W-:-:S07]  /*08f0*/  IMAD.MOV R2, RZ, RZ, -R2 ;  /* 0x000000ffff027224 */ /* 0x000fce00078e0a02 */
.L_x_15:
[----:B------:R-:W-:Y:S01]  /*0900*/  IADD3 R2, PT, PT, R2, 0x1, RZ ;  /* 0x0000000102027810 */ /* 0x000fe20007ffe0ff */
[----:B------:R0:W1:Y:S03]  /*0910*/  I2F.F64.U32 R6, R9 ;  /* 0x0000000900067312 */ /* 0x0000660000201800 */
[----:B------:R-:W-:Y:S01]  /*0920*/  ISETP.NE.AND P0, PT, R2, RZ, PT ;  /* 0x000000ff0200720c */ /* 0x000fe20003f05270 */
[----:B0-----:R-:W-:Y:S01]  /*0930*/  VIADD R9, R9, 0x1 ;  /* 0x0000000109097836 */ /* 0x001fe20000000000 */
[----:B-1----:R-:W-:-:S11]  /*0940*/  DMUL R4, R6, R4 ;  /* 0x0000000406047228 */ /* 0x002fd60000000000 */
[----:B------:R-:W-:Y:S05]  /*0950*/  @P0 BRA `(.L_x_15) ;  /* 0xfffffffc00e80947 */ /* 0x000fea000383ffff */
.L_x_3:
[----:B------:R-:W-:Y:S05]  /*0960*/  BSYNC.RECONVERGENT B3 ;  /* 0x0000000000037941 */ /* 0x000fea0003800200 */
.L_x_2:
[----:B------:R-:W0:Y:S01]  /*0970*/  MUFU.RCP64H R7, R5 ;  /* 0x0000000500077308 */ /* 0x000e220000001800 */
[----:B------:R-:W-:Y:S01]  /*0980*/  VIADD R6, R5, 0x300402 ;  /* 0x0030040205067836 */ /* 0x000fe20000000000 */
[----:B------:R-:W-:Y:S04]  /*0990*/  BSSY.RECONVERGENT B0, `(.L_x_16) ;  /* 0x000000c000007945 */ /* 0x000fe80003800200 */
[----:B------:R-:W-:Y:S01]  /*09a0*/  FSETP.GEU.AND P0, PT, |R6|, 5.8789094863358348022e-39, PT ;  /* 0x004004020600780b */ /* 0x000fe20003f0e200 */
[----:B0-----:R-:W-:-:S08]  /*09b0*/  DFMA R8, R6, -R4, 1 ;  /* 0x3ff000000608742b */ /* 0x001fd00000000804 */
[----:B------:R-:W-:-:S08]  /*09c0*/  DFMA R8, R8, R8, R8 ;  /* 0x000000080808722b */ /* 0x000fd00000000008 */
[----:B------:R-:W-:-:S08]  /*09d0*/  DFMA R8, R6, R8, R6 ;  /* 0x000000080608722b */ /* 0x000fd00000000006 */
[----:B------:R-:W-:-:S08]  /*09e0*/  DFMA R10, R8, -R4, 1 ;  /* 0x3ff00000080a742b */ /* 0x000fd00000000804 */
[----:B------:R-:W-:Y:S01]  /*09f0*/  DFMA R8, R8, R10, R8 ;  /* 0x0000000a0808722b */ /* 0x000fe20000000008 */
[----:B------:R-:W-:Y:S10]  /*0a00*/  @P0 BRA `(.L_x_17) ;  /* 0x0000000000100947 */ /* 0x000ff40003800000 */
[----:B------:R-:W-:-:S05]  /*0a10*/  LOP3.LUT R2, R5, 0x7fffffff, RZ, 0xc0, !PT ;  /* 0x7fffffff05027812 */ /* 0x000fca00078ec0ff */
[----:B------:R-:W-:Y:S01]  /*0a20*/  VIADD R8, R2, 0xfff00000 ;  /* 0xfff0000002087836 */ /* 0x000fe20000000000 */
[----:B------:R-:W-:-:S07]  /*0a30*/  MOV R2, 0xa50 ;  /* 0x00000a5000027802 */ /* 0x000fce0000000f00 */
[----:B------:R-:W-:Y:S05]  /*0a40*/  CALL.REL.NOINC `($__internal_0_$__cuda_sm20_dblrcp_rn_slowpath_v3) ;  /* 0x0000000400087944 */ /* 0x000fea0003c00000 */
.L_x_17:
[----:B------:R-:W-:Y:S05]  /*0a50*/  BSYNC.RECONVERGENT B0 ;  /* 0x0000000000007941 */ /* 0x000fea0003800200 */
.L_x_16:
[----:B------:R-:W-:Y:S01]  /*0a60*/  MOV R4, R8 ;  /* 0x0000000800047202 */ /* 0x000fe20000000f00 */
[----:B------:R-:W-:-:S07]  /*0a70*/  IMAD.MOV.U32 R5, RZ, RZ, R9 ;  /* 0x000000ffff057224 */ /* 0x000fce00078e0009 */
.L_x_1:
[----:B------:R-:W-:Y:S05]  /*0a80*/  BSYNC.RECONVERGENT B4 ;  /* 0x0000000000047941 */ /* 0x000fea0003800200 */
.L_x_0:
[----:B------:R-:W-:Y:S05]  /*0a90*/  WARPSYNC.ALL ;  /* 0x0000000000007948 */ /* 0x000fea0003800000 */
[----:B------:R-:W-:Y:S01]  /*0aa0*/  SHFL.DOWN PT, R7, R5, 0x10, 0x1f ;  /* 0x0a001f0005077f89 */ /* 0x000fe200000e0000 */
[----:B------:R-:W-:Y:S02]  /*0ab0*/  SHF.R.U32.HI R3, RZ, 0x5, R3 ;  /* 0x00000005ff037819 */ /* 0x000fe40000011603 */
[C---:B------:R-:W-:Y:S01]  /*0ac0*/  LOP3.LUT P0, R14, R0.reuse, 0x1f, RZ, 0xc0, !PT ;  /* 0x0000001f000e7812 */ /* 0x040fe2000780c0ff */
[----:B------:R-:W0:Y:S01]  /*0ad0*/  SHFL.DOWN PT, R6, R4, 0x10, 0x1f ;  /* 0x0a001f0004067f89 */ /* 0x000e2200000e0000 */
[----:B------:R-:W-:Y:S01]  /*0ae0*/  ISETP.GE.U32.AND P1, PT, R0, R3, PT ;  /* 0x000000030000720c */ /* 0x000fe20003f26070 */
[----:B0-----:R-:W-:-:S10]  /*0af0*/  DADD R6, R6, R4 ;  /* 0x0000000006067229 */ /* 0x001fd40000000004 */
[----:B------:R-:W-:Y:S02]  /*0b00*/  @!P0 MOV R4, 0x400 ;  /* 0x0000040000048802 */ /* 0x000fe40000000f00 */
[----:B------:R-:W-:Y:S01]  /*0b10*/  @!P1 MOV R5, 0x400 ;  /* 0x0000040000059802 */ /* 0x000fe20000000f00 */
[----:B------:R-:W-:Y:S04]  /*0b20*/  SHFL.DOWN PT, R9, R7, 0x8, 0x1f ;  /* 0x09001f0007097f89 */ /* 0x000fe800000e0000 */
[----:B------:R-:W0:Y:S02]  /*0b30*/  SHFL.DOWN PT, R8, R6, 0x8, 0x1f ;  /* 0x09001f0006087f89 */ /* 0x000e2400000e0000 */
[----:B0-----:R-:W-:Y:S01]  /*0b40*/  DADD R8, R6, R8 ;  /* 0x0000000006087229 */ /* 0x001fe20000000008 */
[----:B------:R-:W0:Y:S01]  /*0b50*/  @!P0 S2R R7, SR_CgaCtaId ;  /* 0x0000000000078919 */ /* 0x000e220000008800 */
[----:B------:R-:W1:Y:S05]  /*0b60*/  @!P1 S2R R6, SR_CgaCtaId ;  /* 0x0000000000069919 */ /* 0x000e6a0000008800 */
[----:B------:R-:W-:Y:S04]  /*0b70*/  SHFL.DOWN PT, R11, R9, 0x4, 0x1f ;  /* 0x08801f00090b7f89 */ /* 0x000fe800000e0000 */
[----:B------:R-:W2:Y:S01]  /*0b80*/  SHFL.DOWN PT, R10, R8, 0x4, 0x1f ;  /* 0x08801f00080a7f89 */ /* 0x000ea200000e0000 */
[----:B0-----:R-:W-:Y:S01]  /*0b90*/  @!P0 LEA R7, R7, R4, 0x18 ;  /* 0x0000000407078211 */ /* 0x001fe200078ec0ff */
[----:B--2---:R-:W-:-:S03]  /*0ba0*/  DADD R10, R8, R10 ;  /* 0x00000000080a7229 */ /* 0x004fc6000000000a */
[----:B------:R-:W-:Y:S02]  /*0bb0*/  @!P0 LEA.HI R7, R0, R7, RZ, 0x1e ;  /* 0x0000000700078211 */ /* 0x000fe400078ff0ff */
[----:B-1----:R-:W-:Y:S02]  /*0bc0*/  @!P1 LEA R9, R6, R5, 0x18 ;  /* 0x0000000506099211 */ /* 0x002fe400078ec0ff */
[----:B------:R-:W-:Y:S03]  /*0bd0*/  SHFL.DOWN PT, R13, R11, 0x2, 0x1f ;  /* 0x08401f000b0d7f89 */ /* 0x000fe600000e0000 */
[----:B------:R-:W-:Y:S01]  /*0be0*/  @!P1 IMAD R14, R14, 0x8, R9 ;  /* 0x000000080e0e9824 */ /* 0x000fe200078e0209 */
[----:B------:R-:W0:Y:S02]  /*0bf0*/  SHFL.DOWN PT, R12, R10, 0x2, 0x1f ;  /* 0x08401f000a0c7f89 */ /* 0x000e2400000e0000 */
[----:B0-----:R-:W-:-:S07]  /*0c00*/  DADD R12, R10, R12 ;  /* 0x000000000a0c7229 */ /* 0x001fce000000000c */
[----:B------:R-:W-:Y:S04]  /*0c10*/  SHFL.DOWN PT, R3, R13, 0x1, 0x1f ;  /* 0x08201f000d037f89 */ /* 0x000fe800000e0000 */
[----:B------:R-:W0:Y:S02]  /*0c20*/  SHFL.DOWN PT, R2, R12, 0x1, 0x1f ;  /* 0x08201f000c027f89 */ /* 0x000e2400000e0000 */
[----:B0-----:R-:W-:Y:S01]  /*0c30*/  DADD R4, R12, R2 ;  /* 0x000000000c047229 */ /* 0x001fe20000000002 */
[----:B------:R-:W-:-:S06]  /*0c40*/  CS2R R2, SRZ ;  /* 0x0000000000027805 */ /* 0x000fcc000001ff00 */
[----:B------:R0:W-:Y:S01]  /*0c50*/  @!P0 STS.64 [R7], R4 ;  /* 0x0000000407008388 */ /* 0x0001e20000000a00 */
[----:B------:R-:W-:Y:S01]  /*0c60*/  BAR.SYNC.DEFER_BLOCKING 0x0 ;  /* 0x0000000000007b1d */ /* 0x000fe20000010000 */
[----:B------:R-:W-:-:S05]  /*0c70*/  ISETP.GT.U32.AND P0, PT, R0, 0x1f, PT ;  /* 0x0000001f0000780c */ /* 0x000fca0003f04070 */
[----:B------:R0:W1:Y:S08]  /*0c80*/  @!P1 LDS.64 R2, [R14] ;  /* 0x000000000e029984 */ /* 0x0000700000000a00 */
[----:B0-----:R-:W-:Y:S05]  /*0c90*/  @P0 EXIT ;  /* 0x000000000000094d */ /* 0x001fea0003800000 */
[----:B-1----:R-:W-:Y:S01]  /*0ca0*/  SHFL.DOWN PT, R5, R3, 0x10, 0x1f ;  /* 0x0a001f0003057f89 */ /* 0x002fe200000e0000 */
[----:B------:R-:W-:-:S03]  /*0cb0*/  ISETP.NE.AND P0, PT, R0, RZ, PT ;  /* 0x000000ff0000720c */ /* 0x000fc60003f05270 */
[----:B------:R-:W0:Y:S02]  /*0cc0*/  SHFL.DOWN PT, R4, R2, 0x10, 0x1f ;  /* 0x0a001f0002047f89 */ /* 0x000e2400000e0000 */
[----:B0-----:R-:W-:-:S07]  /*0cd0*/  DADD R4, R4, R2 ;  /* 0x0000000004047229 */ /* 0x001fce0000000002 */
[----:B------:R-:W-:Y:S04]  /*0ce0*/  SHFL.DOWN PT, R7, R5, 0x8, 0x1f ;  /* 0x09001f0005077f89 */ /* 0x000fe800000e0000 */
        /* <DEDUP_REMOVED lines=8> */
[----:B------:R0:W1:Y:S04]  /*0d70*/  SHFL.DOWN PT, R3, R11, 0x1, 0x1f ;  /* 0x08201f000b037f89 */ /* 0x00006800000e0000 */
[----:B------:R0:W2:Y:S01]  /*0d80*/  SHFL.DOWN PT, R2, R10, 0x1, 0x1f ;  /* 0x08201f000a027f89 */ /* 0x0000a200000e0000 */
[----:B------:R-:W-:Y:S05]  /*0d90*/  @P0 EXIT ;  /* 0x000000000000094d */ /* 0x000fea0003800000 */
[----:B------:R-:W3:Y:S01]  /*0da0*/  LDC.64 R4, c[0x0][0x380] ;  /* 0x0000e000ff047b82 */ /* 0x000ee20000000a00 */
[----:B------:R-:W3:Y:S02]  /*0db0*/  LDCU.64 UR4, c[0x0][0x358] ;  /* 0x00006b00ff0477ac */ /* 0x000ee40008000a00 */
[----:B---3--:R3:W5:Y:S01]  /*0dc0*/  LDG.E.64 R8, desc[UR4][R4.64] ;  /* 0x0000000404087981 */ /* 0x008762000c1e1b00 */
[----:B-12---:R-:W-:-:S11]  /*0dd0*/  DADD R2, R10, R2 ;  /* 0x000000000a027229 */ /* 0x006fd60000000002 */
.L_x_18:
[----:B0----5:R-:W-:Y:S01]  /*0de0*/  DADD R10, R2, R8 ;  /* 0x00000000020a7229 */ /* 0x021fe20000000008 */
[----:B------:R-:W-:Y:S09]  /*0df0*/  YIELD ;  /* 0x0000000000007946 */ /* 0x000ff20003800000 */
[----:B------:R-:W2:Y:S02]  /*0e00*/  ATOMG.E.CAS.64.STRONG.GPU PT, R10, [R4], R8, R10 ;  /* 0x00000008040a73a9 */ /* 0x000ea400001ee50a */
[----:B--2---:R-:W-:Y:S01]  /*0e10*/  ISETP.NE.U32.AND P0, PT, R8, R10, PT ;  /* 0x0000000a0800720c */ /* 0x004fe20003f05070 */
[----:B------:R-:W-:-:S03]  /*0e20*/  IMAD.MOV.U32 R8, RZ, RZ, R10 ;  /* 0x000000ffff087224 */ /* 0x000fc600078e000a */
[-C--:B------:R-:W-:Y:S02]  /*0e30*/  ISETP.NE.AND.EX P0, PT, R9, R11.reuse, PT, P0 ;  /* 0x0000000b0900720c */ /* 0x080fe40003f05300 */
[----:B------:R-:W-:-:S11]  /*0e40*/  MOV R9, R11 ;  /* 0x0000000b00097202 */ /* 0x000fd60000000f00 */
[----:B------:R-:W-:Y:S05]  /*0e50*/  @P0 BRA `(.L_x_18) ;  /* 0xfffffffc00e00947 */ /* 0x000fea000383ffff */
[----:B------:R-:W-:Y:S05]  /*0e60*/  EXIT ;  /* 0x000000000000794d */ /* 0x000fea0003800000 */
        .weak           $__internal_0_$__cuda_sm20_dblrcp_rn_slowpath_v3
        .type           $__internal_0_$__cuda_sm20_dblrcp_rn_slowpath_v3,@function
        .size           $__internal_0_$__cuda_sm20_dblrcp_rn_slowpath_v3,(.L_x_24 - $__internal_0_$__cuda_sm20_dblrcp_rn_slowpath_v3)
$__internal_0_$__cuda_sm20_dblrcp_rn_slowpath_v3:
[----:B------:R-:W-:Y:S01]  /*0e70*/  DSETP.GTU.AND P0, PT, |R4|, +INF , PT ;  /* 0x7ff000000400742a */ /* 0x000fe20003f0c200 */
[----:B------:R-:W-:-:S13]  /*0e80*/  BSSY.RECONVERGENT B1, `(.L_x_19) ;  /* 0x0000023000017945 */ /* 0x000fda0003800200 */
[----:B------:R-:W-:Y:S05]  /*0e90*/  @P0 BRA `(.L_x_20) ;  /* 0x00000000007c0947 */ /* 0x000fea0003800000 */
[----:B------:R-:W-:-:S05]  /*0ea0*/  LOP3.LUT R9, R5, 0x7fffffff, RZ, 0xc0, !PT ;  /* 0x7fffffff05097812 */ /* 0x000fca00078ec0ff */
[----:B------:R-:W-:-:S05]  /*0eb0*/  VIADD R6, R9, 0xffffffff ;  /* 0xffffffff09067836 */ /* 0x000fca0000000000 */
[----:B------:R-:W-:-:S13]  /*0ec0*/  ISETP.GE.U32.AND P0, PT, R6, 0x7fefffff, PT ;  /* 0x7fefffff0600780c */ /* 0x000fda0003f06070 */
[----:B------:R-:W-:Y:S01]  /*0ed0*/  @P0 LOP3.LUT R7, R5, 0x7ff00000, RZ, 0x3c, !PT ;  /* 0x7ff0000005070812 */ /* 0x000fe200078e3cff */
[----:B------:R-:W-:Y:S01]  /*0ee0*/  @P0 IMAD.MOV.U32 R6, RZ, RZ, RZ ;  /* 0x000000ffff060224 */ /* 0x000fe200078e00ff */
[----:B------:R-:W-:Y:S06]  /*0ef0*/  @P0 BRA `(.L_x_21) ;  /* 0x00000000006c0947 */ /* 0x000fec0003800000 */
[----:B------:R-:W-:-:S13]  /*0f00*/  ISETP.GE.U32.AND P0, PT, R9, 0x1000001, PT ;  /* 0x010000010900780c */ /* 0x000fda0003f06070 */
[----:B------:R-:W-:Y:S05]  /*0f10*/  @!P0 BRA `(.L_x_22) ;  /* 0x0000000000348947 */ /* 0x000fea0003800000 */
[----:B------:R-:W-:Y:S01]  /*0f20*/  VIADD R7, R5, 0xc0200000 ;  /* 0xc020000005077836 */ /* 0x000fe20000000000 */
[----:B------:R-:W-:-:S03]  /*0f30*/  MOV R6, R4 ;  /* 0x0000000400067202 */ /* 0x000fc60000000f00 */
[----:B------:R-:W0:Y:S03]  /*0f40*/  MUFU.RCP64H R9, R7 ;  /* 0x0000000700097308 */ /* 0x000e260000001800 */
[----:B0-----:R-:W-:-:S08]  /*0f50*/  DFMA R10, -R6, R8, 1 ;  /* 0x3ff00000060a742b */ /* 0x001fd00000000108 */
[----:B------:R-:W-:-:S08]  /*0f60*/  DFMA R10, R10, R10, R10 ;  /* 0x0000000a0a0a722b */ /* 0x000fd0000000000a */
[----:B------:R-:W-:-:S08]  /*0f70*/  DFMA R10, R8, R10, R8 ;  /* 0x0000000a080a722b */ /* 0x000fd00000000008 */
[----:B------:R-:W-:-:S08]  /*0f80*/  DFMA R8, -R6, R10, 1 ;  /* 0x3ff000000608742b */ /* 0x000fd0000000010a */
[----:B------:R-:W-:-:S08]  /*0f90*/  DFMA R8, R10, R8, R10 ;  /* 0x000000080a08722b */ /* 0x000fd0000000000a */
[----:B------:R-:W-:-:S08]  /*0fa0*/  DMUL R8, R8, 2.2250738585072013831e-308 ;  /* 0x0010000008087828 */ /* 0x000fd00000000000 */
[----:B------:R-:W-:-:S08]  /*0fb0*/  DFMA R4, -R4, R8, 1 ;  /* 0x3ff000000404742b */ /* 0x000fd00000000108 */
[----:B------:R-:W-:-:S08]  /*0fc0*/  DFMA R4, R4, R4, R4 ;  /* 0x000000040404722b */ /* 0x000fd00000000004 */
[----:B------:R-:W-:Y:S01]  /*0fd0*/  DFMA R6, R8, R4, R8 ;  /* 0x000000040806722b */ /* 0x000fe20000000008 */
[----:B------:R-:W-:Y:S10]  /*0fe0*/  BRA `(.L_x_21) ;  /* 0x0000000000307947 */ /* 0x000ff40003800000 */
.L_x_22:
[----:B------:R-:W-:Y:S01]  /*0ff0*/  DMUL R4, R4, 8.11296384146066816958e+31 ;  /* 0x4690000004047828 */ /* 0x000fe20000000000 */
[----:B------:R-:W-:-:S05]  /*1000*/  IMAD.MOV.U32 R6, RZ, RZ, R8 ;  /* 0x000000ffff067224 */ /* 0x000fca00078e0008 */
[----:B------:R-:W0:Y:S02]  /*1010*/  MUFU.RCP64H R7, R5 ;  /* 0x0000000500077308 */ /* 0x000e240000001800 */
[----:B0-----:R-:W-:-:S08]  /*1020*/  DFMA R8, -R4, R6, 1 ;  /* 0x3ff000000408742b */ /* 0x001fd00000000106 */
[----:B------:R-:W-:-:S08]  /*1030*/  DFMA R8, R8, R8, R8 ;  /* 0x000000080808722b */ /* 0x000fd00000000008 */
[----:B------:R-:W-:-:S08]  /*1040*/  DFMA R8, R6, R8, R6 ;  /* 0x000000080608722b */ /* 0x000fd00000000006 */
[----:B------:R-:W-:-:S08]  /*1050*/  DFMA R6, -R4, R8, 1 ;  /* 0x3ff000000406742b */ /* 0x000fd00000000108 */
[----:B------:R-:W-:-:S08]  /*1060*/  DFMA R6, R8, R6, R8 ;  /* 0x000000060806722b */ /* 0x000fd00000000008 */
[----:B------:R-:W-:Y:S01]  /*1070*/  DMUL R6, R6, 8.11296384146066816958e+31 ;  /* 0x4690000006067828 */ /* 0x000fe20000000000 */
[----:B------:R-:W-:Y:S10]  /*1080*/  BRA `(.L_x_21) ;  /* 0x0000000000087947 */ /* 0x000ff40003800000 */
.L_x_20:
[----:B------:R-:W-:Y:S01]  /*1090*/  LOP3.LUT R7, R5, 0x80000, RZ, 0xfc, !PT ;  /* 0x0008000005077812 */ /* 0x000fe200078efcff */
[----:B------:R-:W-:-:S07]  /*10a0*/  IMAD.MOV.U32 R6, RZ, RZ, R4 ;  /* 0x000000ffff067224 */ /* 0x000fce00078e0004 */
.L_x_21:
[----:B------:R-:W-:Y:S05]  /*10b0*/  BSYNC.RECONVERGENT B1 ;  /* 0x0000000000017941 */ /* 0x000fea0003800200 */
.L_x_19:
[----:B------:R-:W-:Y:S01]  /*10c0*/  IMAD.MOV.U32 R4, RZ, RZ, R2 ;  /* 0x000000ffff047224 */ /* 0x000fe200078e0002 */
[----:B------:R-:W-:Y:S01]  /*10d0*/  MOV R9, R7 ;  /* 0x0000000700097202 */ /* 0x000fe20000000f00 */
[----:B------:R-:W-:Y:S02]  /*10e0*/  IMAD.MOV.U32 R5, RZ, RZ, 0x0 ;  /* 0x00000000ff057424 */ /* 0x000fe400078e00ff */
[----:B------:R-:W-:Y:S02]  /*10f0*/  IMAD.MOV.U32 R8, RZ, RZ, R6 ;  /* 0x000000ffff087224 */ /* 0x000fe400078e0006 */
[----:B------:R-:W-:Y:S05]  /*1100*/  RET.REL.NODEC R4 `(_Z16compute_e_kernelPdi) ;  /* 0xffffffec04bc7950 */ /* 0x000fea0003c3ffff */
.L_x_23:
[----:B------:R-:W-:-:S00]  /*1110*/  BRA `(.L_x_23) ;  /* 0xfffffffc00fc7947 */ /* 0x000fc0000383ffff */
[----:B------:R-:W-:-:S00]  /*1120*/  NOP ;  /* 0x0000000000007918 */ /* 0x000fc00000000000 */
        /* <DEDUP_REMOVED lines=13> */
.L_x_24:


//--------------------- .nv.shared._Z16compute_e_kernelPdi --------------------------
	.section	.nv.shared._Z16compute_e_kernelPdi,"aw",@nobits
	.sectionflags	@""
	.align	8
.nv.shared._Z16compute_e_kernelPdi:
	.zero		3072


//--------------------- .nv.shared.reserved.0     --------------------------
	.section	.nv.shared.reserved.0,"aw",@nobits
	.weak		__nv_reservedSMEM_offset_0_alias
	.size		__nv_reservedSMEM_offset_0_alias, 0, 64
	.other		__nv_reservedSMEM_offset_0_alias,@"STO_CUDA_RESERVED_SHARED STV_DEFAULT"
__nv_reservedSMEM_offset_0_alias:
	.zero		0
	.zero		64


//--------------------- .nv.constant0._Z16compute_e_kernelPdi --------------------------
	.section	.nv.constant0._Z16compute_e_kernelPdi,"a",@progbits
	.sectionflags	@""
	.align	4
.nv.constant0._Z16compute_e_kernelPdi:
	.zero		908


//--------------------- SYMBOLS --------------------------

	.type		.nv.reservedSmem.offset0,@object
	.size		.nv.reservedSmem.offset0,0x4
	.type		.nv.reservedSmem.cap,@object
	.size		.nv.reservedSmem.cap,0x4
